//
// Generated by NVIDIA NVVM Compiler
//
// Compiler Build ID: CL-36424714
// Cuda compilation tools, release 13.0, V13.0.88
// Based on NVVM 20.0.0
//

.version 9.0
.target sm_100
.address_size 64

	// .globl	_Z27Compute_New_Temperature_GPUPfS_iifff

.visible .entry _Z27Compute_New_Temperature_GPUPfS_iifff(
	.param .u64 .ptr .align 1 _Z27Compute_New_Temperature_GPUPfS_iifff_param_0,
	.param .u64 .ptr .align 1 _Z27Compute_New_Temperature_GPUPfS_iifff_param_1,
	.param .u32 _Z27Compute_New_Temperature_GPUPfS_iifff_param_2,
	.param .u32 _Z27Compute_New_Temperature_GPUPfS_iifff_param_3,
	.param .f32 _Z27Compute_New_Temperature_GPUPfS_iifff_param_4,
	.param .f32 _Z27Compute_New_Temperature_GPUPfS_iifff_param_5,
	.param .f32 _Z27Compute_New_Temperature_GPUPfS_iifff_param_6
)
{
	.reg .pred 	%p<8>;
	.reg .b32 	%r<17>;
	.reg .b32 	%f<28>;
	.reg .b64 	%rd<13>;
	.reg .b64 	%fd<14>;

	ld.param.u64 	%rd4, [_Z27Compute_New_Temperature_GPUPfS_iifff_param_0];
	ld.param.u64 	%rd3, [_Z27Compute_New_Temperature_GPUPfS_iifff_param_1];
	ld.param.u32 	%r4, [_Z27Compute_New_Temperature_GPUPfS_iifff_param_2];
	ld.param.u32 	%r6, [_Z27Compute_New_Temperature_GPUPfS_iifff_param_3];
	ld.param.f32 	%f10, [_Z27Compute_New_Temperature_GPUPfS_iifff_param_4];
	ld.param.f32 	%f11, [_Z27Compute_New_Temperature_GPUPfS_iifff_param_5];
	ld.param.f32 	%f12, [_Z27Compute_New_Temperature_GPUPfS_iifff_param_6];
	cvta.to.global.u64 	%rd1, %rd4;
	mov.u32 	%r7, %ntid.x;
	mov.u32 	%r8, %ctaid.x;
	mov.u32 	%r9, %tid.x;
	mad.lo.s32 	%r1, %r7, %r8, %r9;
	mov.u32 	%r10, %ntid.y;
	mov.u32 	%r11, %ctaid.y;
	mov.u32 	%r12, %tid.y;
	mad.lo.s32 	%r13, %r10, %r11, %r12;
	mad.lo.s32 	%r3, %r6, %r1, %r13;
	setp.ge.s32 	%p1, %r1, %r4;
	setp.ge.s32 	%p2, %r13, %r6;
	or.pred  	%p3, %p1, %p2;
	@%p3 bra 	$L__BB0_10;
	mul.wide.s32 	%rd5, %r3, 4;
	add.s64 	%rd2, %rd1, %rd5;
	ld.global.f32 	%f1, [%rd2];
	add.s32 	%r14, %r4, -1;
	setp.eq.s32 	%p4, %r1, %r14;
	mov.f32 	%f24, 0f447A0000;
	@%p4 bra 	$L__BB0_3;
	mul.wide.s32 	%rd6, %r6, 4;
	add.s64 	%rd7, %rd2, %rd6;
	ld.global.f32 	%f24, [%rd7];
$L__BB0_3:
	setp.eq.s32 	%p5, %r1, 0;
	mov.f32 	%f25, 0f43960000;
	@%p5 bra 	$L__BB0_5;
	sub.s32 	%r15, %r3, %r6;
	mul.wide.s32 	%rd8, %r15, 4;
	add.s64 	%rd9, %rd1, %rd8;
	ld.global.f32 	%f25, [%rd9];
$L__BB0_5:
	add.s32 	%r16, %r6, -1;
	setp.eq.s32 	%p6, %r13, %r16;
	mov.f32 	%f26, %f1;
	@%p6 bra 	$L__BB0_7;
	ld.global.f32 	%f26, [%rd2+4];
$L__BB0_7:
	setp.eq.s32 	%p7, %r13, 0;
	mov.f32 	%f27, 0f43960000;
	@%p7 bra 	$L__BB0_9;
	ld.global.f32 	%f27, [%rd2+-4];
$L__BB0_9:
	cvt.f64.f32 	%fd1, %f1;
	mul.f32 	%f16, %f10, %f10;
	div.rn.f32 	%f17, %f12, %f16;
	cvt.f64.f32 	%fd2, %f17;
	mul.f64 	%fd3, %fd2, 0d3F25A07B352A8438;
	add.f32 	%f18, %f24, %f25;
	cvt.f64.f32 	%fd4, %f18;
	add.f64 	%fd5, %fd1, %fd1;
	sub.f64 	%fd6, %fd4, %fd5;
	fma.rn.f64 	%fd7, %fd3, %fd6, %fd1;
	cvt.rn.f32.f64 	%f19, %fd7;
	cvta.to.global.u64 	%rd10, %rd3;
	add.s64 	%rd12, %rd10, %rd5;
	cvt.f64.f32 	%fd8, %f19;
	mul.f32 	%f20, %f11, %f11;
	div.rn.f32 	%f21, %f12, %f20;
	cvt.f64.f32 	%fd9, %f21;
	mul.f64 	%fd10, %fd9, 0d3F25A07B352A8438;
	add.f32 	%f22, %f26, %f27;
	cvt.f64.f32 	%fd11, %f22;
	sub.f64 	%fd12, %fd11, %fd5;
	fma.rn.f64 	%fd13, %fd10, %fd12, %fd8;
	cvt.rn.f32.f64 	%f23, %fd13;
	st.global.f32 	[%rd12], %f23;
$L__BB0_10:
	ret;

}


// ===== COMPILED SASS (sm_100) =====

	.target	sm_100

	.elftype	@"ET_EXEC"


//--------------------- .note.nv.tkinfo           --------------------------
	.section	.note.nv.tkinfo,"",@"SHT_NOTE"
	.sectionflags	@"SHF_NOTE_NV_TKINFO"
	.tkinfo
        /*0018*/ 	.word	0x00000002
        /*0030*/ 	.string	""
        /*0030*/ 	.string	"ptxas"
        /*0030*/ 	.string	"Cuda compilation tools, release 13.0, V13.0.88"
        /*0030*/ 	.string	"Build cuda_13.0.r13.0/compiler.36424714_0"
        /*0030*/ 	.string	"-arch sm_100 -m 64 "



//--------------------- .note.nv.cuinfo           --------------------------
	.section	.note.nv.cuinfo,"",@"SHT_NOTE"
	.sectionflags	@"SHF_NOTE_NV_CUINFO"
        /*0018*/ 	.short	0x0002
        /*001a*/ 	.short	0x0064
        /*001c*/ 	.short	0x0082
	.zero		2


//--------------------- .nv.info                  --------------------------
	.section	.nv.info,"",@"SHT_CUDA_INFO"
	.align	4


	//----- nvinfo : EIATTR_REGCOUNT
	.align		4
        /*0000*/ 	.byte	0x04, 0x2f
        /*0002*/ 	.short	(.L_1 - .L_0)
	.align		4
.L_0:
        /*0004*/ 	.word	index@(_Z27Compute_New_Temperature_GPUPfS_iifff)
        /*0008*/ 	.word	0x00000017


	//----- nvinfo : EIATTR_FRAME_SIZE
	.align		4
.L_1:
        /*000c*/ 	.byte	0x04, 0x11
        /*000e*/ 	.short	(.L_3 - .L_2)
	.align		4
.L_2:
        /*0010*/ 	.word	index@($__internal_0_$__cuda_sm3x_div_rn_noftz_f32_slowpath)
        /*0014*/ 	.word	0x00000000


	//----- nvinfo : EIATTR_FRAME_SIZE
	.align		4
.L_3:
        /*0018*/ 	.byte	0x04, 0x11
        /*001a*/ 	.short	(.L_5 - .L_4)
	.align		4
.L_4:
        /*001c*/ 	.word	index@(_Z27Compute_New_Temperature_GPUPfS_iifff)
        /*0020*/ 	.word	0x00000000


	//----- nvinfo : EIATTR_MIN_STACK_SIZE
	.align		4
.L_5:
        /*0024*/ 	.byte	0x04, 0x12
        /*0026*/ 	.short	(.L_7 - .L_6)
	.align		4
.L_6:
        /*0028*/ 	.word	index@(_Z27Compute_New_Temperature_GPUPfS_iifff)
        /*002c*/ 	.word	0x00000000
.L_7:


//--------------------- .nv.compat                --------------------------
	.section	.nv.compat,"",@"SHT_CUDA_COMPAT_INFO"
	.align	4
        /*0000*/ 	.byte	0x02, 0x09, 0x00, 0x00, 0x02, 0x02, 0x01, 0x00, 0x02, 0x05, 0x05, 0x00, 0x03, 0x07, 0x01, 0x01
        /*0010*/ 	.byte	0x02, 0x03, 0x00, 0x00, 0x02, 0x06, 0x01, 0x00, 0x04, 0x0b, 0x08, 0x00, 0x01, 0x00, 0x00, 0x00
        /*0020*/ 	.byte	0x00, 0x00, 0x00, 0x00


//--------------------- .nv.info._Z27Compute_New_Temperature_GPUPfS_iifff --------------------------
	.section	.nv.info._Z27Compute_New_Temperature_GPUPfS_iifff,"",@"SHT_CUDA_INFO"
	.sectionflags	@""
	.align	4


	//----- nvinfo : EIATTR_CUDA_API_VERSION
	.align		4
        /*0000*/ 	.byte	0x04, 0x37
        /*0002*/ 	.short	(.L_9 - .L_8)
.L_8:
        /*0004*/ 	.word	0x00000082


	//----- nvinfo : EIATTR_KPARAM_INFO
	.align		4
.L_9:
        /*0008*/ 	.byte	0x04, 0x17
        /*000a*/ 	.short	(.L_11 - .L_10)
.L_10:
        /*000c*/ 	.word	0x00000000
        /*0010*/ 	.short	0x0006
        /*0012*/ 	.short	0x0020
        /*0014*/ 	.byte	0x00, 0xf0, 0x11, 0x00


	//----- nvinfo : EIATTR_KPARAM_INFO
	.align		4
.L_11:
        /*0018*/ 	.byte	0x04, 0x17
        /*001a*/ 	.short	(.L_13 - .L_12)
.L_12:
        /*001c*/ 	.word	0x00000000
        /*0020*/ 	.short	0x0005
        /*0022*/ 	.short	0x001c
        /*0024*/ 	.byte	0x00, 0xf0, 0x11, 0x00


	//----- nvinfo : EIATTR_KPARAM_INFO
	.align		4
.L_13:
        /*0028*/ 	.byte	0x04, 0x17
        /*002a*/ 	.short	(.L_15 - .L_14)
.L_14:
        /*002c*/ 	.word	0x00000000
        /*0030*/ 	.short	0x0004
        /*0032*/ 	.short	0x0018
        /*0034*/ 	.byte	0x00, 0xf0, 0x11, 0x00


	//----- nvinfo : EIATTR_KPARAM_INFO
	.align		4
.L_15:
        /*0038*/ 	.byte	0x04, 0x17
        /*003a*/ 	.short	(.L_17 - .L_16)
.L_16:
        /*003c*/ 	.word	0x00000000
        /*0040*/ 	.short	0x0003
        /*0042*/ 	.short	0x0014
        /*0044*/ 	.byte	0x00, 0xf0, 0x11, 0x00


	//----- nvinfo : EIATTR_KPARAM_INFO
	.align		4
.L_17:
        /*0048*/ 	.byte	0x04, 0x17
        /*004a*/ 	.short	(.L_19 - .L_18)
.L_18:
        /*004c*/ 	.word	0x00000000
        /*0050*/ 	.short	0x0002
        /*0052*/ 	.short	0x0010
        /*0054*/ 	.byte	0x00, 0xf0, 0x11, 0x00


	//----- nvinfo : EIATTR_KPARAM_INFO
	.align		4
.L_19:
        /*0058*/ 	.byte	0x04, 0x17
        /*005a*/ 	.short	(.L_21 - .L_20)
.L_20:
        /*005c*/ 	.word	0x00000000
        /*0060*/ 	.short	0x0001
        /*0062*/ 	.short	0x0008
        /*0064*/ 	.byte	0x00, 0xf5, 0x21, 0x00


	//----- nvinfo : EIATTR_KPARAM_INFO
	.align		4
.L_21:
        /*0068*/ 	.byte	0x04, 0x17
        /*006a*/ 	.short	(.L_23 - .L_22)
.L_22:
        /*006c*/ 	.word	0x00000000
        /*0070*/ 	.short	0x0000
        /*0072*/ 	.short	0x0000
        /*0074*/ 	.byte	0x00, 0xf5, 0x21, 0x00


	//----- nvinfo : EIATTR_SPARSE_MMA_MASK
	.align		4
.L_23:
        /*0078*/ 	.byte	0x03, 0x50
        /*007a*/ 	.short	0x0000


	//----- nvinfo : EIATTR_MAXREG_COUNT
	.align		4
        /*007c*/ 	.byte	0x03, 0x1b
        /*007e*/ 	.short	0x00ff


	//----- nvinfo : EIATTR_MERCURY_ISA_VERSION
	.align		4
        /*0080*/ 	.byte	0x03, 0x5f
        /*0082*/ 	.short	0x0101


	//----- nvinfo : EIATTR_VRC_CTA_INIT_COUNT
	.align		4
        /*0084*/ 	.byte	0x02, 0x4a
	.zero		1
	.zero		1


	//----- nvinfo : EIATTR_EXIT_INSTR_OFFSETS
	.align		4
        /*0088*/ 	.byte	0x04, 0x1c
        /*008a*/ 	.short	(.L_25 - .L_24)


	//   ....[0]....
.L_24:
        /*008c*/ 	.word	0x000000c0


	//   ....[1]....
        /*0090*/ 	.word	0x00000590


	//----- nvinfo : EIATTR_CRS_STACK_SIZE
	.align		4
.L_25:
        /*0094*/ 	.byte	0x04, 0x1e
        /*0096*/ 	.short	(.L_27 - .L_26)
.L_26:
        /*0098*/ 	.word	0x00000000


	//----- nvinfo : EIATTR_CBANK_PARAM_SIZE
	.align		4
.L_27:
        /*009c*/ 	.byte	0x03, 0x19
        /*009e*/ 	.short	0x0024


	//----- nvinfo : EIATTR_PARAM_CBANK
	.align		4
        /*00a0*/ 	.byte	0x04, 0x0a
        /*00a2*/ 	.short	(.L_29 - .L_28)
	.align		4
.L_28:
        /*00a4*/ 	.word	index@(.nv.constant0._Z27Compute_New_Temperature_GPUPfS_iifff)
        /*00a8*/ 	.short	0x0380
        /*00aa*/ 	.short	0x0024


	//----- nvinfo : EIATTR_SW_WAR
	.align		4
.L_29:
        /*00ac*/ 	.byte	0x04, 0x36
        /*00ae*/ 	.short	(.L_31 - .L_30)
.L_30:
        /*00b0*/ 	.word	0x00000008
.L_31:


//--------------------- .nv.callgraph             --------------------------
	.section	.nv.callgraph,"",@"SHT_CUDA_CALLGRAPH"
	.align	4
	.sectionentsize	8
	.align		4
        /*0000*/ 	.word	0x00000000
	.align		4
        /*0004*/ 	.word	0xffffffff
	.align		4
        /*0008*/ 	.word	0x00000000
	.align		4
        /*000c*/ 	.word	0xfffffffe
	.align		4
        /*0010*/ 	.word	0x00000000
	.align		4
        /*0014*/ 	.word	0xfffffffd
	.align		4
        /*0018*/ 	.word	0x00000000
	.align		4
        /*001c*/ 	.word	0xfffffffc


//--------------------- .text._Z27Compute_New_Temperature_GPUPfS_iifff --------------------------
	.section	.text._Z27Compute_New_Temperature_GPUPfS_iifff,"ax",@progbits
	.align	128
        .global         _Z27Compute_New_Temperature_GPUPfS_iifff
        .type           _Z27Compute_New_Temperature_GPUPfS_iifff,@function
        .size           _Z27Compute_New_Temperature_GPUPfS_iifff,(.L_x_11 - _Z27Compute_New_Temperature_GPUPfS_iifff)
        .other          _Z27Compute_New_Temperature_GPUPfS_iifff,@"STO_CUDA_ENTRY STV_DEFAULT"
_Z27Compute_New_Temperature_GPUPfS_iifff:
.text._Z27Compute_New_Temperature_GPUPfS_iifff:
[----:B------:R-:W-:Y:S01]  /*0000*/  LDC R1, c[0x0][0x37c] ;  /* 0x0000df00ff017b82 */ /* 0x000fe20000000800 */
[----:B------:R-:W0:Y:S01]  /*0010*/  S2R R10, SR_CTAID.Y ;  /* 0x00000000000a7919 */ /* 0x000e220000002600 */
[----:B------:R-:W1:Y:S06]  /*0020*/  LDCU UR4, c[0x0][0x360] ;  /* 0x00006c00ff0477ac */ /* 0x000e6c0008000800 */
[----:B------:R-:W2:Y:S01]  /*0030*/  LDC.64 R2, c[0x0][0x390] ;  /* 0x0000e400ff027b82 */ /* 0x000ea20000000a00 */
[----:B------:R-:W0:Y:S01]  /*0040*/  S2R R7, SR_TID.Y ;  /* 0x0000000000077919 */ /* 0x000e220000002200 */
[----:B------:R-:W0:Y:S01]  /*0050*/  LDCU UR5, c[0x0][0x364] ;  /* 0x00006c80ff0577ac */ /* 0x000e220008000800 */
[----:B------:R-:W1:Y:S01]  /*0060*/  S2R R0, SR_CTAID.X ;  /* 0x0000000000007919 */ /* 0x000e620000002500 */
[----:B------:R-:W1:Y:S01]  /*0070*/  S2R R5, SR_TID.X ;  /* 0x0000000000057919 */ /* 0x000e620000002100 */
[----:B0-----:R-:W-:-:S05]  /*0080*/  IMAD R10, R10, UR5, R7 ;  /* 0x000000050a0a7c24 */ /* 0x001fca000f8e0207 */
[----:B--2---:R-:W-:Y:S01]  /*0090*/  ISETP.GE.AND P0, PT, R10, R3, PT ;  /* 0x000000030a00720c */ /* 0x004fe20003f06270 */
[----:B-1----:R-:W-:-:S05]  /*00a0*/  IMAD R0, R0, UR4, R5 ;  /* 0x0000000400007c24 */ /* 0x002fca000f8e0205 */
[----:B------:R-:W-:-:S13]  /*00b0*/  ISETP.GE.OR P0, PT, R0, R2, P0 ;  /* 0x000000020000720c */ /* 0x000fda0000706670 */
[----:B------:R-:W-:Y:S05]  /*00c0*/  @P0 EXIT ;  /* 0x000000000000094d */ /* 0x000fea0003800000 */
[----:B------:R-:W0:Y:S01]  /*00d0*/  LDC.64 R6, c[0x0][0x380] ;  /* 0x0000e000ff067b82 */ /* 0x000e220000000a00 */
[----:B------:R-:W1:Y:S01]  /*00e0*/  LDCU.64 UR4, c[0x0][0x358] ;  /* 0x00006b00ff0477ac */ /* 0x000e620008000a00 */
[----:B------:R-:W-:Y:S02]  /*00f0*/  IMAD R8, R0, R3, R10 ;  /* 0x0000000300087224 */ /* 0x000fe400078e020a */
[----:B------:R-:W-:Y:S01]  /*0100*/  VIADD R9, R2, 0xffffffff ;  /* 0xffffffff02097836 */ /* 0x000fe20000000000 */
[----:B------:R-:W-:Y:S01]  /*0110*/  ISETP.NE.AND P1, PT, R0, RZ, PT ;  /* 0x000000ff0000720c */ /* 0x000fe20003f25270 */
[----:B------:R-:W-:Y:S01]  /*0120*/  VIADD R11, R3, 0xffffffff ;  /* 0xffffffff030b7836 */ /* 0x000fe20000000000 */
[----:B------:R-:W2:Y:S01]  /*0130*/  LDCU UR6, c[0x0][0x3a0] ;  /* 0x00007400ff0677ac */ /* 0x000ea20008000800 */
[----:B0-----:R-:W-:-:S05]  /*0140*/  IMAD.WIDE R4, R8, 0x4, R6 ;  /* 0x0000000408047825 */ /* 0x001fca00078e0206 */
[----:B-1----:R-:W3:Y:S01]  /*0150*/  LDG.E R13, desc[UR4][R4.64] ;  /* 0x00000004040d7981 */ /* 0x002ee2000c1e1900 */
[----:B------:R-:W-:-:S04]  /*0160*/  ISETP.NE.AND P0, PT, R0, R9, PT ;  /* 0x000000090000720c */ /* 0x000fc80003f05270 */
[----:B------:R-:W-:Y:S01]  /*0170*/  @P1 IMAD.IADD R9, R8, 0x1, -R3 ;  /* 0x0000000108091824 */ /* 0x000fe200078e0a03 */
[----:B------:R-:W0:Y:S01]  /*0180*/  LDC R0, c[0x0][0x398] ;  /* 0x0000e600ff007b82 */ /* 0x000e220000000800 */
[----:B------:R-:W-:Y:S01]  /*0190*/  IMAD.MOV.U32 R12, RZ, RZ, 0x43960000 ;  /* 0x43960000ff0c7424 */ /* 0x000fe200078e00ff */
[C---:B------:R-:W-:Y:S01]  /*01a0*/  ISETP.NE.AND P3, PT, R10.reuse, RZ, PT ;  /* 0x000000ff0a00720c */ /* 0x040fe20003f65270 */
[----:B------:R-:W-:Y:S01]  /*01b0*/  @P1 IMAD.WIDE R6, R9, 0x4, R6 ;  /* 0x0000000409061825 */ /* 0x000fe200078e0206 */
[----:B------:R-:W-:-:S03]  /*01c0*/  ISETP.NE.AND P2, PT, R10, R11, PT ;  /* 0x0000000b0a00720c */ /* 0x000fc60003f45270 */
[----:B------:R-:W-:Y:S02]  /*01d0*/  HFMA2 R11, -RZ, RZ, 3.79296875, 0 ;  /* 0x43960000ff0b7431 */ /* 0x000fe400000001ff */
[----:B------:R-:W-:Y:S01]  /*01e0*/  IMAD.MOV.U32 R9, RZ, RZ, 0x447a0000 ;  /* 0x447a0000ff097424 */ /* 0x000fe200078e00ff */
[----:B------:R-:W5:Y:S01]  /*01f0*/  @P1 LDG.E R12, desc[UR4][R6.64] ;  /* 0x00000004060c1981 */ /* 0x000f62000c1e1900 */
[----:B------:R-:W-:-:S04]  /*0200*/  @P0 IMAD.WIDE R2, R3, 0x4, R4 ;  /* 0x0000000403020825 */ /* 0x000fc800078e0204 */
[----:B--2---:R-:W-:Y:S01]  /*0210*/  IMAD.U32 R16, RZ, RZ, UR6 ;  /* 0x00000006ff107e24 */ /* 0x004fe2000f8e00ff */
[----:B------:R0:W5:Y:S04]  /*0220*/  @P0 LDG.E R9, desc[UR4][R2.64] ;  /* 0x0000000402090981 */ /* 0x000168000c1e1900 */
[----:B------:R-:W5:Y:S01]  /*0230*/  @P3 LDG.E R11, desc[UR4][R4.64+-0x4] ;  /* 0xfffffc04040b3981 */ /* 0x000f62000c1e1900 */
[----:B0-----:R-:W-:-:S04]  /*0240*/  FMUL R3, R0, R0 ;  /* 0x0000000000037220 */ /* 0x001fc80000400000 */
[----:B------:R-:W0:Y:S01]  /*0250*/  MUFU.RCP R14, R3 ;  /* 0x00000003000e7308 */ /* 0x000e220000001000 */
[----:B------:R-:W1:Y:S07]  /*0260*/  LDC R0, c[0x0][0x3a0] ;  /* 0x0000e800ff007b82 */ /* 0x000e6e0000000800 */
[----:B------:R-:W2:Y:S01]  /*0270*/  FCHK P0, R16, R3 ;  /* 0x0000000310007302 */ /* 0x000ea20000000000 */
[----:B0-----:R-:W-:-:S04]  /*0280*/  FFMA R7, -R3, R14, 1 ;  /* 0x3f80000003077423 */ /* 0x001fc8000000010e */
[----:B------:R-:W-:Y:S01]  /*0290*/  FFMA R2, R14, R7, R14 ;  /* 0x000000070e027223 */ /* 0x000fe2000000000e */
[----:B---3--:R-:W-:Y:S02]  /*02a0*/  IMAD.MOV.U32 R10, RZ, RZ, R13 ;  /* 0x000000ffff0a7224 */ /* 0x008fe400078e000d */
[----:B------:R0:W3:Y:S04]  /*02b0*/  F2F.F64.F32 R6, R13 ;  /* 0x0000000d00067310 */ /* 0x0000e80000201800 */
[----:B------:R4:W5:Y:S02]  /*02c0*/  @P2 LDG.E R10, desc[UR4][R4.64+0x4] ;  /* 0x00000404040a2981 */ /* 0x000964000c1e1900 */
[----:B----4-:R-:W-:-:S04]  /*02d0*/  FFMA R4, R2, UR6, RZ ;  /* 0x0000000602047c23 */ /* 0x010fc800080000ff */
[----:B------:R-:W-:-:S04]  /*02e0*/  FFMA R5, -R3, R4, UR6 ;  /* 0x0000000603057e23 */ /* 0x000fc80008000104 */
[----:B------:R-:W-:Y:S01]  /*02f0*/  FFMA R2, R2, R5, R4 ;  /* 0x0000000502027223 */ /* 0x000fe20000000004 */
[----:B0123--:R-:W-:Y:S06]  /*0300*/  @!P0 BRA `(.L_x_0) ;  /* 0x0000000000088947 */ /* 0x00ffec0003800000 */
[----:B------:R-:W-:-:S07]  /*0310*/  MOV R14, 0x330 ;  /* 0x00000330000e7802 */ /* 0x000fce0000000f00 */
[----:B-----5:R-:W-:Y:S05]  /*0320*/  CALL.REL.NOINC `($__internal_0_$__cuda_sm3x_div_rn_noftz_f32_slowpath) ;  /* 0x00000000009c7944 */ /* 0x020fea0003c00000 */
.L_x_0:
[----:B------:R-:W0:Y:S01]  /*0330*/  LDC R16, c[0x0][0x39c] ;  /* 0x0000e700ff107b82 */ /* 0x000e220000000800 */
[----:B-----5:R-:W-:Y:S01]  /*0340*/  FADD R9, R12, R9 ;  /* 0x000000090c097221 */ /* 0x020fe20000000000 */
[----:B------:R-:W1:Y:S01]  /*0350*/  F2F.F64.F32 R2, R2 ;  /* 0x0000000200027310 */ /* 0x000e620000201800 */
[----:B------:R-:W-:Y:S01]  /*0360*/  DADD R4, R6, R6 ;  /* 0x0000000006047229 */ /* 0x000fe20000000006 */
[----:B------:R-:W-:Y:S01]  /*0370*/  UMOV UR6, 0x352a8438 ;  /* 0x352a843800067882 */ /* 0x000fe20000000000 */
[----:B------:R-:W-:-:S05]  /*0380*/  UMOV UR7, 0x3f25a07b ;  /* 0x3f25a07b00077882 */ /* 0x000fca0000000000 */
[----:B------:R-:W2:Y:S01]  /*0390*/  F2F.F64.F32 R14, R9 ;  /* 0x00000009000e7310 */ /* 0x000ea20000201800 */
[----:B-1----:R-:W-:Y:S01]  /*03a0*/  DMUL R12, R2, UR6 ;  /* 0x00000006020c7c28 */ /* 0x002fe20008000000 */
[----:B------:R-:W1:Y:S01]  /*03b0*/  LDCU UR6, c[0x0][0x3a0] ;  /* 0x00007400ff0677ac */ /* 0x000e620008000800 */
[----:B0-----:R-:W-:Y:S01]  /*03c0*/  FMUL R3, R16, R16 ;  /* 0x0000001010037220 */ /* 0x001fe20000400000 */
[----:B--2---:R-:W-:-:S04]  /*03d0*/  DADD R14, R14, -R4 ;  /* 0x000000000e0e7229 */ /* 0x004fc80000000804 */
[----:B------:R-:W0:Y:S04]  /*03e0*/  MUFU.RCP R16, R3 ;  /* 0x0000000300107308 */ /* 0x000e280000001000 */
[----:B------:R-:W-:Y:S01]  /*03f0*/  DFMA R14, R12, R14, R6 ;  /* 0x0000000e0c0e722b */ /* 0x000fe20000000006 */
[----:B------:R-:W2:Y:S01]  /*0400*/  LDC.64 R12, c[0x0][0x388] ;  /* 0x0000e200ff0c7b82 */ /* 0x000ea20000000a00 */
[----:B-1----:R-:W-:-:S04]  /*0410*/  IMAD.U32 R18, RZ, RZ, UR6 ;  /* 0x00000006ff127e24 */ /* 0x002fc8000f8e00ff */
[----:B------:R-:W1:Y:S01]  /*0420*/  F2F.F32.F64 R6, R14 ;  /* 0x0000000e00067310 */ /* 0x000e620000301000 */
[----:B0-----:R-:W-:-:S07]  /*0430*/  FFMA R7, -R3, R16, 1 ;  /* 0x3f80000003077423 */ /* 0x001fce0000000110 */
[----:B------:R-:W0:Y:S01]  /*0440*/  FCHK P0, R18, R3 ;  /* 0x0000000312007302 */ /* 0x000e220000000000 */
[----:B------:R-:W-:-:S04]  /*0450*/  FFMA R2, R16, R7, R16 ;  /* 0x0000000710027223 */ /* 0x000fc80000000010 */
[----:B------:R-:W-:-:S03]  /*0460*/  FFMA R9, R2, UR6, RZ ;  /* 0x0000000602097c23 */ /* 0x000fc600080000ff */
[----:B-1----:R-:W1:Y:S01]  /*0470*/  F2F.F64.F32 R6, R6 ;  /* 0x0000000600067310 */ /* 0x002e620000201800 */
[----:B------:R-:W-:-:S04]  /*0480*/  FFMA R16, -R3, R9, UR6 ;  /* 0x0000000603107e23 */ /* 0x000fc80008000109 */
[----:B------:R-:W-:Y:S01]  /*0490*/  FFMA R16, R2, R16, R9 ;  /* 0x0000001002107223 */ /* 0x000fe20000000009 */
[----:B--2---:R-:W-:Y:S01]  /*04a0*/  IMAD.WIDE R8, R8, 0x4, R12 ;  /* 0x0000000408087825 */ /* 0x004fe200078e020c */
[----:B01----:R-:W-:Y:S06]  /*04b0*/  @!P0 BRA `(.L_x_1) ;  /* 0x00000000000c8947 */ /* 0x003fec0003800000 */
[----:B------:R-:W-:-:S07]  /*04c0*/  MOV R14, 0x4e0 ;  /* 0x000004e0000e7802 */ /* 0x000fce0000000f00 */
[----:B------:R-:W-:Y:S05]  /*04d0*/  CALL.REL.NOINC `($__internal_0_$__cuda_sm3x_div_rn_noftz_f32_slowpath) ;  /* 0x0000000000307944 */ /* 0x000fea0003c00000 */
[----:B------:R-:W-:-:S07]  /*04e0*/  IMAD.MOV.U32 R16, RZ, RZ, R2 ;  /* 0x000000ffff107224 */ /* 0x000fce00078e0002 */
.L_x_1:
[----:B------:R-:W-:Y:S01]  /*04f0*/  FADD R0, R11, R10 ;  /* 0x0000000a0b007221 */ /* 0x000fe20000000000 */
[----:B------:R-:W0:Y:S01]  /*0500*/  F2F.F64.F32 R2, R16 ;  /* 0x0000001000027310 */ /* 0x000e220000201800 */
[----:B------:R-:W-:Y:S01]  /*0510*/  UMOV UR6, 0x352a8438 ;  /* 0x352a843800067882 */ /* 0x000fe20000000000 */
[----:B------:R-:W-:-:S06]  /*0520*/  UMOV UR7, 0x3f25a07b ;  /* 0x3f25a07b00077882 */ /* 0x000fcc0000000000 */
[----:B------:R-:W1:Y:S01]  /*0530*/  F2F.F64.F32 R10, R0 ;  /* 0x00000000000a7310 */ /* 0x000e620000201800 */
[----:B0-----:R-:W-:Y:S02]  /*0540*/  DMUL R2, R2, UR6 ;  /* 0x0000000602027c28 */ /* 0x001fe40008000000 */
[----:B-1----:R-:W-:-:S08]  /*0550*/  DADD R10, -R4, R10 ;  /* 0x00000000040a7229 */ /* 0x002fd0000000010a */
[----:B------:R-:W-:-:S10]  /*0560*/  DFMA R2, R2, R10, R6 ;  /* 0x0000000a0202722b */ /* 0x000fd40000000006 */
[----:B------:R-:W0:Y:S02]  /*0570*/  F2F.F32.F64 R3, R2 ;  /* 0x0000000200037310 */ /* 0x000e240000301000 */
[----:B0-----:R-:W-:Y:S01]  /*0580*/  STG.E desc[UR4][R8.64], R3 ;  /* 0x0000000308007986 */ /* 0x001fe2000c101904 */
[----:B------:R-:W-:Y:S05]  /*0590*/  EXIT ;  /* 0x000000000000794d */ /* 0x000fea0003800000 */
        .weak           $__internal_0_$__cuda_sm3x_div_rn_noftz_f32_slowpath
        .type           $__internal_0_$__cuda_sm3x_div_rn_noftz_f32_slowpath,@function
        .size           $__internal_0_$__cuda_sm3x_div_rn_noftz_f32_slowpath,(.L_x_11 - $__internal_0_$__cuda_sm3x_div_rn_noftz_f32_slowpath)
$__internal_0_$__cuda_sm3x_div_rn_noftz_f32_slowpath:
[----:B------:R-:W-:Y:S01]  /*05a0*/  SHF.R.U32.HI R13, RZ, 0x17, R3 ;  /* 0x00000017ff0d7819 */ /* 0x000fe20000011603 */
[--C-:B------:R-:W-:Y:S01]  /*05b0*/  IMAD.MOV.U32 R16, RZ, RZ, R0.reuse ;  /* 0x000000ffff107224 */ /* 0x100fe200078e0000 */
[----:B------:R-:W-:Y:S02]  /*05c0*/  SHF.R.U32.HI R2, RZ, 0x17, R0 ;  /* 0x00000017ff027819 */ /* 0x000fe40000011600 */
[----:B------:R-:W-:Y:S02]  /*05d0*/  LOP3.LUT R13, R13, 0xff, RZ, 0xc0, !PT ;  /* 0x000000ff0d0d7812 */ /* 0x000fe400078ec0ff */
[----:B------:R-:W-:Y:S02]  /*05e0*/  LOP3.LUT R2, R2, 0xff, RZ, 0xc0, !PT ;  /* 0x000000ff02027812 */ /* 0x000fe400078ec0ff */
[----:B------:R-:W-:-:S03]  /*05f0*/  IADD3 R18, PT, PT, R13, -0x1, RZ ;  /* 0xffffffff0d127810 */ /* 0x000fc60007ffe0ff */
[----:B------:R-:W-:Y:S01]  /*0600*/  VIADD R17, R2, 0xffffffff ;  /* 0xffffffff02117836 */ /* 0x000fe20000000000 */
[----:B------:R-:W-:-:S04]  /*0610*/  ISETP.GT.U32.AND P0, PT, R18, 0xfd, PT ;  /* 0x000000fd1200780c */ /* 0x000fc80003f04070 */
[----:B------:R-:W-:-:S13]  /*0620*/  ISETP.GT.U32.OR P0, PT, R17, 0xfd, P0 ;  /* 0x000000fd1100780c */ /* 0x000fda0000704470 */
[----:B------:R-:W-:Y:S01]  /*0630*/  @!P0 IMAD.MOV.U32 R15, RZ, RZ, RZ ;  /* 0x000000ffff0f8224 */ /* 0x000fe200078e00ff */
[----:B------:R-:W-:Y:S06]  /*0640*/  @!P0 BRA `(.L_x_2) ;  /* 0x00000000005c8947 */ /* 0x000fec0003800000 */
[----:B------:R-:W-:Y:S02]  /*0650*/  FSETP.GTU.FTZ.AND P0, PT, |R0|, +INF , PT ;  /* 0x7f8000000000780b */ /* 0x000fe40003f1c200 */
[----:B------:R-:W-:-:S04]  /*0660*/  FSETP.GTU.FTZ.AND P1, PT, |R3|, +INF , PT ;  /* 0x7f8000000300780b */ /* 0x000fc80003f3c200 */
[----:B------:R-:W-:-:S13]  /*0670*/  PLOP3.LUT P0, PT, P0, P1, PT, 0xf8, 0x8f ;  /* 0x00000000008f781c */ /* 0x000fda0000703f70 */
[----:B------:R-:W-:Y:S05]  /*0680*/  @P0 BRA `(.L_x_3) ;  /* 0x0000000400440947 */ /* 0x000fea0003800000 */
[----:B------:R-:W-:-:S13]  /*0690*/  LOP3.LUT P0, RZ, R3, 0x7fffffff, R16, 0xc8, !PT ;  /* 0x7fffffff03ff7812 */ /* 0x000fda000780c810 */
[----:B------:R-:W-:Y:S05]  /*06a0*/  @!P0 BRA `(.L_x_4) ;  /* 0x0000000400348947 */ /* 0x000fea0003800000 */
[C---:B------:R-:W-:Y:S02]  /*06b0*/  FSETP.NEU.FTZ.AND P1, PT, |R0|.reuse, +INF , PT ;  /* 0x7f8000000000780b */ /* 0x040fe40003f3d200 */
[----:B------:R-:W-:Y:S02]  /*06c0*/  FSETP.NEU.FTZ.AND P2, PT, |R3|, +INF , PT ;  /* 0x7f8000000300780b */ /* 0x000fe40003f5d200 */
[----:B------:R-:W-:-:S11]  /*06d0*/  FSETP.NEU.FTZ.AND P0, PT, |R0|, +INF , PT ;  /* 0x7f8000000000780b */ /* 0x000fd60003f1d200 */
[----:B------:R-:W-:Y:S05]  /*06e0*/  @!P2 BRA !P1, `(.L_x_4) ;  /* 0x000000040024a947 */ /* 0x000fea0004800000 */
[----:B------:R-:W-:-:S04]  /*06f0*/  LOP3.LUT P1, RZ, R16, 0x7fffffff, RZ, 0xc0, !PT ;  /* 0x7fffffff10ff7812 */ /* 0x000fc8000782c0ff */
[----:B------:R-:W-:-:S13]  /*0700*/  PLOP3.LUT P1, PT, P2, P1, PT, 0x2f, 0xf2 ;  /* 0x0000000000f2781c */ /* 0x000fda0001722577 */
[----:B------:R-:W-:Y:S05]  /*0710*/  @P1 BRA `(.L_x_5) ;  /* 0x0000000400101947 */ /* 0x000fea0003800000 */
[----:B------:R-:W-:-:S04]  /*0720*/  LOP3.LUT P1, RZ, R3, 0x7fffffff, RZ, 0xc0, !PT ;  /* 0x7fffffff03ff7812 */ /* 0x000fc8000782c0ff */
[----:B------:R-:W-:-:S13]  /*0730*/  PLOP3.LUT P0, PT, P0, P1, PT, 0x2f, 0xf2 ;  /* 0x0000000000f2781c */ /* 0x000fda0000702577 */
[----:B------:R-:W-:Y:S05]  /*0740*/  @P0 BRA `(.L_x_6) ;  /* 0x0000000000f80947 */ /* 0x000fea0003800000 */
[----:B------:R-:W-:Y:S02]  /*0750*/  ISETP.GE.AND P0, PT, R17, RZ, PT ;  /* 0x000000ff1100720c */ /* 0x000fe40003f06270 */
[----:B------:R-:W-:-:S11]  /*0760*/  ISETP.GE.AND P1, PT, R18, RZ, PT ;  /* 0x000000ff1200720c */ /* 0x000fd60003f26270 */
[----:B------:R-:W-:Y:S01]  /*0770*/  @P0 IMAD.MOV.U32 R15, RZ, RZ, RZ ;  /* 0x000000ffff0f0224 */ /* 0x000fe200078e00ff */
[----:B------:R-:W-:Y:S01]  /*0780*/  @!P0 MOV R15, 0xffffffc0 ;  /* 0xffffffc0000f8802 */ /* 0x000fe20000000f00 */
[----:B------:R-:W-:Y:S01]  /*0790*/  @!P1 FFMA R3, R3, 1.84467440737095516160e+19, RZ ;  /* 0x5f80000003039823 */ /* 0x000fe200000000ff */
[----:B------:R-:W-:-:S03]  /*07a0*/  @!P0 FFMA R16, R0, 1.84467440737095516160e+19, RZ ;  /* 0x5f80000000108823 */ /* 0x000fc600000000ff */
[----:B------:R-:W-:-:S07]  /*07b0*/  @!P1 VIADD R15, R15, 0x40 ;  /* 0x000000400f0f9836 */ /* 0x000fce0000000000 */
.L_x_2:
[----:B------:R-:W-:-:S05]  /*07c0*/  LEA R18, R13, 0xc0800000, 0x17 ;  /* 0xc08000000d127811 */ /* 0x000fca00078eb8ff */
[----:B------:R-:W-:Y:S02]  /*07d0*/  IMAD.IADD R19, R3, 0x1, -R18 ;  /* 0x0000000103137824 */ /* 0x000fe400078e0a12 */
[----:B------:R-:W-:Y:S02]  /*07e0*/  VIADD R18, R2, 0xffffff81 ;  /* 0xffffff8102127836 */ /* 0x000fe40000000000 */
[----:B------:R-:W0:Y:S01]  /*07f0*/  MUFU.RCP R3, R19 ;  /* 0x0000001300037308 */ /* 0x000e220000001000 */
[----:B------:R-:W-:Y:S01]  /*0800*/  FADD.FTZ R17, -R19, -RZ ;  /* 0x800000ff13117221 */ /* 0x000fe20000010100 */
[C---:B------:R-:W-:Y:S01]  /*0810*/  IMAD R2, R18.reuse, -0x800000, R16 ;  /* 0xff80000012027824 */ /* 0x040fe200078e0210 */
[----:B------:R-:W-:-:S05]  /*0820*/  IADD3 R18, PT, PT, R18, 0x7f, -R13 ;  /* 0x0000007f12127810 */ /* 0x000fca0007ffe80d */
[----:B------:R-:W-:Y:S02]  /*0830*/  IMAD.IADD R18, R18, 0x1, R15 ;  /* 0x0000000112127824 */ /* 0x000fe400078e020f */
[----:B0-----:R-:W-:-:S04]  /*0840*/  FFMA R20, R3, R17, 1 ;  /* 0x3f80000003147423 */ /* 0x001fc80000000011 */
[----:B------:R-:W-:-:S04]  /*0850*/  FFMA R3, R3, R20, R3 ;  /* 0x0000001403037223 */ /* 0x000fc80000000003 */
[----:B------:R-:W-:-:S04]  /*0860*/  FFMA R16, R2, R3, RZ ;  /* 0x0000000302107223 */ /* 0x000fc800000000ff */
[----:B------:R-:W-:-:S04]  /*0870*/  FFMA R20, R17, R16, R2 ;  /* 0x0000001011147223 */ /* 0x000fc80000000002 */
[----:B------:R-:W-:-:S04]  /*0880*/  FFMA R16, R3, R20, R16 ;  /* 0x0000001403107223 */ /* 0x000fc80000000010 */
[----:B------:R-:W-:-:S04]  /*0890*/  FFMA R17, R17, R16, R2 ;  /* 0x0000001011117223 */ /* 0x000fc80000000002 */
[----:B------:R-:W-:-:S05]  /*08a0*/  FFMA R2, R3, R17, R16 ;  /* 0x0000001103027223 */ /* 0x000fca0000000010 */
[----:B------:R-:W-:-:S04]  /*08b0*/  SHF.R.U32.HI R13, RZ, 0x17, R2 ;  /* 0x00000017ff0d7819 */ /* 0x000fc80000011602 */
[----:B------:R-:W-:-:S04]  /*08c0*/  LOP3.LUT R13, R13, 0xff, RZ, 0xc0, !PT ;  /* 0x000000ff0d0d7812 */ /* 0x000fc800078ec0ff */
[----:B------:R-:W-:-:S05]  /*08d0*/  IADD3 R19, PT, PT, R13, R18, RZ ;  /* 0x000000120d137210 */ /* 0x000fca0007ffe0ff */
[----:B------:R-:W-:-:S05]  /*08e0*/  VIADD R13, R19, 0xffffffff ;  /* 0xffffffff130d7836 */ /* 0x000fca0000000000 */
[----:B------:R-:W-:-:S13]  /*08f0*/  ISETP.GE.U32.AND P0, PT, R13, 0xfe, PT ;  /* 0x000000fe0d00780c */ /* 0x000fda0003f06070 */
[----:B------:R-:W-:Y:S05]  /*0900*/  @!P0 BRA `(.L_x_7) ;  /* 0x0000000000808947 */ /* 0x000fea0003800000 */
[----:B------:R-:W-:-:S13]  /*0910*/  ISETP.GT.AND P0, PT, R19, 0xfe, PT ;  /* 0x000000fe1300780c */ /* 0x000fda0003f04270 */
[----:B------:R-:W-:Y:S05]  /*0920*/  @P0 BRA `(.L_x_8) ;  /* 0x00000000006c0947 */ /* 0x000fea0003800000 */
[----:B------:R-:W-:-:S13]  /*0930*/  ISETP.GE.AND P0, PT, R19, 0x1, PT ;  /* 0x000000011300780c */ /* 0x000fda0003f06270 */
[----:B------:R-:W-:Y:S05]  /*0940*/  @P0 BRA `(.L_x_9) ;  /* 0x0000000000980947 */ /* 0x000fea0003800000 */
[----:B------:R-:W-:Y:S02]  /*0950*/  ISETP.GE.AND P0, PT, R19, -0x18, PT ;  /* 0xffffffe81300780c */ /* 0x000fe40003f06270 */
[----:B------:R-:W-:-:S11]  /*0960*/  LOP3.LUT R2, R2, 0x80000000, RZ, 0xc0, !PT ;  /* 0x8000000002027812 */ /* 0x000fd600078ec0ff */
[----:B------:R-:W-:Y:S05]  /*0970*/  @!P0 BRA `(.L_x_9) ;  /* 0x00000000008c8947 */ /* 0x000fea0003800000 */
[-CC-:B------:R-:W-:Y:S01]  /*0980*/  FFMA.RZ R13, R3, R17.reuse, R16.reuse ;  /* 0x00000011030d7223 */ /* 0x180fe2000000c010 */
[C---:B------:R-:W-:Y:S01]  /*0990*/  VIADD R18, R19.reuse, 0x20 ;  /* 0x0000002013127836 */ /* 0x040fe20000000000 */
[C---:B------:R-:W-:Y:S02]  /*09a0*/  ISETP.NE.AND P2, PT, R19.reuse, RZ, PT ;  /* 0x000000ff1300720c */ /* 0x040fe40003f45270 */
[----:B------:R-:W-:Y:S02]  /*09b0*/  ISETP.NE.AND P1, PT, R19, RZ, PT ;  /* 0x000000ff1300720c */ /* 0x000fe40003f25270 */
[----:B------:R-:W-:Y:S01]  /*09c0*/  LOP3.LUT R15, R13, 0x7fffff, RZ, 0xc0, !PT ;  /* 0x007fffff0d0f7812 */ /* 0x000fe200078ec0ff */
[CCC-:B------:R-:W-:Y:S01]  /*09d0*/  FFMA.RP R13, R3.reuse, R17.reuse, R16.reuse ;  /* 0x00000011030d7223 */ /* 0x1c0fe20000008010 */
[----:B------:R-:W-:Y:S01]  /*09e0*/  FFMA.RM R16, R3, R17, R16 ;  /* 0x0000001103107223 */ /* 0x000fe20000004010 */
[----:B------:R-:W-:Y:S01]  /*09f0*/  IMAD.MOV R3, RZ, RZ, -R19 ;  /* 0x000000ffff037224 */ /* 0x000fe200078e0a13 */
[----:B------:R-:W-:-:S03]  /*0a00*/  LOP3.LUT R15, R15, 0x800000, RZ, 0xfc, !PT ;  /* 0x008000000f0f7812 */ /* 0x000fc600078efcff */
[----:B------:R-:W-:Y:S02]  /*0a10*/  FSETP.NEU.FTZ.AND P0, PT, R13, R16, PT ;  /* 0x000000100d00720b */ /* 0x000fe40003f1d000 */
[----:B------:R-:W-:Y:S02]  /*0a20*/  SHF.L.U32 R18, R15, R18, RZ ;  /* 0x000000120f127219 */ /* 0x000fe400000006ff */
[----:B------:R-:W-:Y:S02]  /*0a30*/  SEL R16, R3, RZ, P2 ;  /* 0x000000ff03107207 */ /* 0x000fe40001000000 */
[----:B------:R-:W-:Y:S02]  /*0a40*/  ISETP.NE.AND P1, PT, R18, RZ, P1 ;  /* 0x000000ff1200720c */ /* 0x000fe40000f25270 */
[----:B------:R-:W-:Y:S02]  /*0a50*/  SHF.R.U32.HI R16, RZ, R16, R15 ;  /* 0x00000010ff107219 */ /* 0x000fe4000001160f */
[----:B------:R-:W-:-:S02]  /*0a60*/  PLOP3.LUT P0, PT, P0, P1, PT, 0xf8, 0x8f ;  /* 0x00000000008f781c */ /* 0x000fc40000703f70 */
[----:B------:R-:W-:Y:S02]  /*0a70*/  SHF.R.U32.HI R18, RZ, 0x1, R16 ;  /* 0x00000001ff127819 */ /* 0x000fe40000011610 */
[----:B------:R-:W-:-:S04]  /*0a80*/  SEL R3, RZ, 0x1, !P0 ;  /* 0x00000001ff037807 */ /* 0x000fc80004000000 */
[----:B------:R-:W-:-:S04]  /*0a90*/  LOP3.LUT R3, R3, 0x1, R18, 0xf8, !PT ;  /* 0x0000000103037812 */ /* 0x000fc800078ef812 */
[----:B------:R-:W-:-:S04]  /*0aa0*/  LOP3.LUT R3, R3, R16, RZ, 0xc0, !PT ;  /* 0x0000001003037212 */ /* 0x000fc800078ec0ff */
[----:B------:R-:W-:-:S04]  /*0ab0*/  IADD3 R3, PT, PT, R18, R3, RZ ;  /* 0x0000000312037210 */ /* 0x000fc80007ffe0ff */
[----:B------:R-:W-:Y:S01]  /*0ac0*/  LOP3.LUT R2, R3, R2, RZ, 0xfc, !PT ;  /* 0x0000000203027212 */ /* 0x000fe200078efcff */
[----:B------:R-:W-:Y:S06]  /*0ad0*/  BRA `(.L_x_9) ;  /* 0x0000000000347947 */ /* 0x000fec0003800000 */
.L_x_8:
[----:B------:R-:W-:-:S04]  /*0ae0*/  LOP3.LUT R2, R2, 0x80000000, RZ, 0xc0, !PT ;  /* 0x8000000002027812 */ /* 0x000fc800078ec0ff */
[----:B------:R-:W-:Y:S01]  /*0af0*/  LOP3.LUT R2, R2, 0x7f800000, RZ, 0xfc, !PT ;  /* 0x7f80000002027812 */ /* 0x000fe200078efcff */
[----:B------:R-:W-:Y:S06]  /*0b00*/  BRA `(.L_x_9) ;  /* 0x0000000000287947 */ /* 0x000fec0003800000 */
.L_x_7:
[----:B------:R-:W-:Y:S01]  /*0b10*/  IMAD R2, R18, 0x800000, R2 ;  /* 0x0080000012027824 */ /* 0x000fe200078e0202 */
[----:B------:R-:W-:Y:S06]  /*0b20*/  BRA `(.L_x_9) ;  /* 0x0000000000207947 */ /* 0x000fec0003800000 */
.L_x_6:
[----:B------:R-:W-:-:S04]  /*0b30*/  LOP3.LUT R2, R3, 0x80000000, R16, 0x48, !PT ;  /* 0x8000000003027812 */ /* 0x000fc800078e4810 */
[----:B------:R-:W-:Y:S01]  /*0b40*/  LOP3.LUT R2, R2, 0x7f800000, RZ, 0xfc, !PT ;  /* 0x7f80000002027812 */ /* 0x000fe200078efcff */
[----:B------:R-:W-:Y:S06]  /*0b50*/  BRA `(.L_x_9) ;  /* 0x0000000000147947 */ /* 0x000fec0003800000 */
.L_x_5:
[----:B------:R-:W-:Y:S01]  /*0b60*/  LOP3.LUT R2, R3, 0x80000000, R16, 0x48, !PT ;  /* 0x8000000003027812 */ /* 0x000fe200078e4810 */
[----:B------:R-:W-:Y:S06]  /*0b70*/  BRA `(.L_x_9) ;  /* 0x00000000000c7947 */ /* 0x000fec0003800000 */
.L_x_4:
[----:B------:R-:W0:Y:S01]  /*0b80*/  MUFU.RSQ R2, -QNAN ;  /* 0xffc0000000027908 */ /* 0x000e220000001400 */
[----:B------:R-:W-:Y:S05]  /*0b90*/  BRA `(.L_x_9) ;  /* 0x0000000000047947 */ /* 0x000fea0003800000 */
.L_x_3:
[----:B------:R-:W-:-:S07]  /*0ba0*/  FADD.FTZ R2, R0, R3 ;  /* 0x0000000300027221 */ /* 0x000fce0000010000 */
.L_x_9:
[----:B------:R-:W-:-:S04]  /*0bb0*/  IMAD.MOV.U32 R15, RZ, RZ, 0x0 ;  /* 0x00000000ff0f7424 */ /* 0x000fc800078e00ff */
[----:B0-----:R-:W-:Y:S05]  /*0bc0*/  RET.REL.NODEC R14 `(_Z27Compute_New_Temperature_GPUPfS_iifff) ;  /* 0xfffffff40e0c7950 */ /* 0x001fea0003c3ffff */
.L_x_10:
[----:B------:R-:W-:-:S00]  /*0bd0*/  BRA `(.L_x_10) ;  /* 0xfffffffc00fc7947 */ /* 0x000fc0000383ffff */
[----:B------:R-:W-:-:S00]  /*0be0*/  NOP ;  /* 0x0000000000007918 */ /* 0x000fc00000000000 */
        /* <DEDUP_REMOVED lines=9> */
.L_x_11:


//--------------------- .nv.shared.reserved.0     --------------------------
	.section	.nv.shared.reserved.0,"aw",@nobits
	.weak		__nv_reservedSMEM_offset_0_alias
	.size		__nv_reservedSMEM_offset_0_alias, 0, 64
	.other		__nv_reservedSMEM_offset_0_alias,@"STO_CUDA_RESERVED_SHARED STV_DEFAULT"
__nv_reservedSMEM_offset_0_alias:
	.zero		0
	.zero		64


//--------------------- .nv.constant0._Z27Compute_New_Temperature_GPUPfS_iifff --------------------------
	.section	.nv.constant0._Z27Compute_New_Temperature_GPUPfS_iifff,"a",@progbits
	.sectionflags	@""
	.align	4
.nv.constant0._Z27Compute_New_Temperature_GPUPfS_iifff:
	.zero		932


//--------------------- SYMBOLS --------------------------

	.type		.nv.reservedSmem.offset0,@object
	.size		.nv.reservedSmem.offset0,0x4
